	.headerflags	@"EF_CUDA_TEXMODE_UNIFIED EF_CUDA_64BIT_ADDRESS EF_CUDA_ACCELERATORS EF_CUDA_SM90 EF_CUDA_VIRTUAL_SM(EF_CUDA_SM90)"
	.elftype	@"ET_EXEC"


//--------------------- .nv.info                  --------------------------
	.section	.nv.info,"",@"SHT_CUDA_INFO"
	.align	4


	//----- nvinfo : EIATTR_REGCOUNT
	.align		4
        /*0000*/ 	.byte	0x04, 0x2f
        /*0002*/ 	.short	(.L_1 - .L_0)
	.align		4
.L_0:
        /*0004*/ 	.word	index@(triton_poi_fused__unsafe_index_add_convolution_mul_sub_44)
        /*0008*/ 	.word	0x00000038


	//----- nvinfo : EIATTR_MIN_STACK_SIZE
	.align		4
.L_1:
        /*000c*/ 	.byte	0x04, 0x12
        /*000e*/ 	.short	(.L_3 - .L_2)
	.align		4
.L_2:
        /*0010*/ 	.word	index@(triton_poi_fused__unsafe_index_add_convolution_mul_sub_44)
        /*0014*/ 	.word	0x00000000


	//----- nvinfo : EIATTR_FRAME_SIZE
	.align		4
.L_3:
        /*0018*/ 	.byte	0x04, 0x11
        /*001a*/ 	.short	(.L_5 - .L_4)
	.align		4
.L_4:
        /*001c*/ 	.word	index@(triton_poi_fused__unsafe_index_add_convolution_mul_sub_44)
        /*0020*/ 	.word	0x00000000


	//----- nvinfo : EIATTR_MIN_STACK_SIZE
	.align		4
.L_5:
        /*0024*/ 	.byte	0x04, 0x12
        /*0026*/ 	.short	(.L_7 - .L_6)
	.align		4
.L_6:
        /*0028*/ 	.word	index@(triton_poi_fused__unsafe_index_add_convolution_mul_sub_44)
        /*002c*/ 	.word	0x00000000
.L_7:


//--------------------- .nv.info.triton_poi_fused__unsafe_index_add_convolution_mul_sub_44 --------------------------
	.section	.nv.info.triton_poi_fused__unsafe_index_add_convolution_mul_sub_44,"",@"SHT_CUDA_INFO"
	.sectionflags	@""
	.align	4


	//----- nvinfo : EIATTR_CUDA_API_VERSION
	.align		4
        /*0000*/ 	.byte	0x04, 0x37
        /*0002*/ 	.short	(.L_9 - .L_8)
.L_8:
        /*0004*/ 	.word	0x0000007c


	//----- nvinfo : EIATTR_KPARAM_INFO
	.align		4
.L_9:
        /*0008*/ 	.byte	0x04, 0x17
        /*000a*/ 	.short	(.L_11 - .L_10)
.L_10:
        /*000c*/ 	.word	0x00000000
        /*0010*/ 	.short	0x0009
        /*0012*/ 	.short	0x0048
        /*0014*/ 	.byte	0x00, 0xf0, 0x11, 0x00


	//----- nvinfo : EIATTR_KPARAM_INFO
	.align		4
.L_11:
        /*0018*/ 	.byte	0x04, 0x17
        /*001a*/ 	.short	(.L_13 - .L_12)
.L_12:
        /*001c*/ 	.word	0x00000000
        /*0020*/ 	.short	0x0008
        /*0022*/ 	.short	0x0040
        /*0024*/ 	.byte	0x00, 0xf4, 0x21, 0x00


	//----- nvinfo : EIATTR_KPARAM_INFO
	.align		4
.L_13:
        /*0028*/ 	.byte	0x04, 0x17
        /*002a*/ 	.short	(.L_15 - .L_14)
.L_14:
        /*002c*/ 	.word	0x00000000
        /*0030*/ 	.short	0x0007
        /*0032*/ 	.short	0x0038
        /*0034*/ 	.byte	0x00, 0xf4, 0x21, 0x00


	//----- nvinfo : EIATTR_KPARAM_INFO
	.align		4
.L_15:
        /*0038*/ 	.byte	0x04, 0x17
        /*003a*/ 	.short	(.L_17 - .L_16)
.L_16:
        /*003c*/ 	.word	0x00000000
        /*0040*/ 	.short	0x0006
        /*0042*/ 	.short	0x0030
        /*0044*/ 	.byte	0x00, 0xf4, 0x21, 0x00


	//----- nvinfo : EIATTR_KPARAM_INFO
	.align		4
.L_17:
        /*0048*/ 	.byte	0x04, 0x17
        /*004a*/ 	.short	(.L_19 - .L_18)
.L_18:
        /*004c*/ 	.word	0x00000000
        /*0050*/ 	.short	0x0005
        /*0052*/ 	.short	0x0028
        /*0054*/ 	.byte	0x00, 0xf4, 0x21, 0x00


	//----- nvinfo : EIATTR_KPARAM_INFO
	.align		4
.L_19:
        /*0058*/ 	.byte	0x04, 0x17
        /*005a*/ 	.short	(.L_21 - .L_20)
.L_20:
        /*005c*/ 	.word	0x00000000
        /*0060*/ 	.short	0x0004
        /*0062*/ 	.short	0x0020
        /*0064*/ 	.byte	0x00, 0xf4, 0x21, 0x00


	//----- nvinfo : EIATTR_KPARAM_INFO
	.align		4
.L_21:
        /*0068*/ 	.byte	0x04, 0x17
        /*006a*/ 	.short	(.L_23 - .L_22)
.L_22:
        /*006c*/ 	.word	0x00000000
        /*0070*/ 	.short	0x0003
        /*0072*/ 	.short	0x0018
        /*0074*/ 	.byte	0x00, 0xf4, 0x21, 0x00


	//----- nvinfo : EIATTR_KPARAM_INFO
	.align		4
.L_23:
        /*0078*/ 	.byte	0x04, 0x17
        /*007a*/ 	.short	(.L_25 - .L_24)
.L_24:
        /*007c*/ 	.word	0x00000000
        /*0080*/ 	.short	0x0002
        /*0082*/ 	.short	0x0010
        /*0084*/ 	.byte	0x00, 0xf4, 0x21, 0x00


	//----- nvinfo : EIATTR_KPARAM_INFO
	.align		4
.L_25:
        /*0088*/ 	.byte	0x04, 0x17
        /*008a*/ 	.short	(.L_27 - .L_26)
.L_26:
        /*008c*/ 	.word	0x00000000
        /*0090*/ 	.short	0x0001
        /*0092*/ 	.short	0x0008
        /*0094*/ 	.byte	0x00, 0xf4, 0x21, 0x00


	//----- nvinfo : EIATTR_KPARAM_INFO
	.align		4
.L_27:
        /*0098*/ 	.byte	0x04, 0x17
        /*009a*/ 	.short	(.L_29 - .L_28)
.L_28:
        /*009c*/ 	.word	0x00000000
        /*00a0*/ 	.short	0x0000
        /*00a2*/ 	.short	0x0000
        /*00a4*/ 	.byte	0x00, 0xf4, 0x21, 0x00


	//----- nvinfo : EIATTR_SPARSE_MMA_MASK
	.align		4
.L_29:
        /*00a8*/ 	.byte	0x03, 0x50
        /*00aa*/ 	.short	0x0000


	//----- nvinfo : EIATTR_MAXREG_COUNT
	.align		4
        /*00ac*/ 	.byte	0x03, 0x1b
        /*00ae*/ 	.short	0x00ff


	//----- nvinfo : EIATTR_EXIT_INSTR_OFFSETS
	.align		4
        /*00b0*/ 	.byte	0x04, 0x1c
        /*00b2*/ 	.short	(.L_31 - .L_30)


	//   ....[0]....
.L_30:
        /*00b4*/ 	.word	0x00001650


	//----- nvinfo : EIATTR_REQNTID
	.align		4
.L_31:
        /*00b8*/ 	.byte	0x04, 0x10
        /*00ba*/ 	.short	(.L_33 - .L_32)
.L_32:
        /*00bc*/ 	.word	0x00000080
        /*00c0*/ 	.word	0x00000001
        /*00c4*/ 	.word	0x00000001


	//----- nvinfo : EIATTR_CBANK_PARAM_SIZE
	.align		4
.L_33:
        /*00c8*/ 	.byte	0x03, 0x19
        /*00ca*/ 	.short	0x004c


	//----- nvinfo : EIATTR_PARAM_CBANK
	.align		4
        /*00cc*/ 	.byte	0x04, 0x0a
        /*00ce*/ 	.short	(.L_35 - .L_34)
	.align		4
.L_34:
        /*00d0*/ 	.word	index@(.nv.constant0.triton_poi_fused__unsafe_index_add_convolution_mul_sub_44)
        /*00d4*/ 	.short	0x0210
        /*00d6*/ 	.short	0x004c


	//----- nvinfo : EIATTR_SW_WAR
	.align		4
.L_35:
        /*00d8*/ 	.byte	0x04, 0x36
        /*00da*/ 	.short	(.L_37 - .L_36)
.L_36:
        /*00dc*/ 	.word	0x00000008
.L_37:


//--------------------- .nv.callgraph             --------------------------
	.section	.nv.callgraph,"",@"SHT_CUDA_CALLGRAPH"
	.align	4
	.sectionentsize	8
	.align		4
        /*0000*/ 	.word	0x00000000
	.align		4
        /*0004*/ 	.word	0xffffffff
	.align		4
        /*0008*/ 	.word	0x00000000
	.align		4
        /*000c*/ 	.word	0xfffffffe
	.align		4
        /*0010*/ 	.word	0x00000000
	.align		4
        /*0014*/ 	.word	0xfffffffd
	.align		4
        /*0018*/ 	.word	0x00000000
	.align		4
        /*001c*/ 	.word	0xfffffffc


//--------------------- .text.triton_poi_fused__unsafe_index_add_convolution_mul_sub_44 --------------------------
	.section	.text.triton_poi_fused__unsafe_index_add_convolution_mul_sub_44,"ax",@progbits
	.align	128
        .global         triton_poi_fused__unsafe_index_add_convolution_mul_sub_44
        .type           triton_poi_fused__unsafe_index_add_convolution_mul_sub_44,@function
        .size           triton_poi_fused__unsafe_index_add_convolution_mul_sub_44,(.L_x_1 - triton_poi_fused__unsafe_index_add_convolution_mul_sub_44)
        .other          triton_poi_fused__unsafe_index_add_convolution_mul_sub_44,@"STO_CUDA_ENTRY STV_DEFAULT"
triton_poi_fused__unsafe_index_add_convolution_mul_sub_44:
.text.triton_poi_fused__unsafe_index_add_convolution_mul_sub_44:
[----:B------:R-:W-:Y:S01]  /*0000*/  LDC R1, c[0x0][0x28] ;  /* 0x00000a00ff017b82 */ /* 0x000fe20000000800 */
[----:B------:R-:W1:Y:S07]  /*0010*/  S2R R0, SR_TID.X ;  /* 0x0000000000007919 */ /* 0x000e6e0000002100 */
[----:B------:R-:W2:Y:S01]  /*0020*/  LDC.64 R26, c[0x0][0x218] ;  /* 0x00008600ff1a7b82 */ /* 0x000ea20000000a00 */
[----:B------:R-:W-:Y:S01]  /*0030*/  ULDC.64 UR4, c[0x0][0x208] ;  /* 0x0000820000047ab9 */ /* 0x000fe20000000a00 */
[----:B------:R-:W-:Y:S01]  /*0040*/  ULDC.64 UR6, c[0x0][0x228] ;  /* 0x00008a0000067ab9 */ /* 0x000fe20000000a00 */
[----:B------:R-:W3:Y:S05]  /*0050*/  S2R R7, SR_CTAID.X ;  /* 0x0000000000077919 */ /* 0x000eea0000002500 */
[----:B------:R-:W4:Y:S08]  /*0060*/  LDC.64 R50, c[0x0][0x220] ;  /* 0x00008800ff327b82 */ /* 0x000f300000000a00 */
[----:B------:R-:W5:Y:S08]  /*0070*/  LDC.64 R34, c[0x0][0x238] ;  /* 0x00008e00ff227b82 */ /* 0x000f700000000a00 */
[----:B------:R-:W4:Y:S01]  /*0080*/  LDC.64 R28, c[0x0][0x248] ;  /* 0x00009200ff1c7b82 */ /* 0x000f220000000a00 */
[----:B-1----:R-:W-:-:S07]  /*0090*/  SHF.L.U32 R0, R0, 0x2, RZ ;  /* 0x0000000200007819 */ /* 0x002fce00000006ff */
[----:B------:R-:W1:Y:S01]  /*00a0*/  LDC.64 R38, c[0x0][0x230] ;  /* 0x00008c00ff267b82 */ /* 0x000e620000000a00 */
[----:B------:R-:W-:-:S05]  /*00b0*/  LOP3.LUT R0, R0, 0x1fc, RZ, 0xc0, !PT ;  /* 0x000001fc00007812 */ /* 0x000fca00078ec0ff */
[----:B---3--:R-:W-:Y:S02]  /*00c0*/  IMAD R0, R7, 0x400, R0 ;  /* 0x0000040007007824 */ /* 0x008fe400078e0200 */
[----:B------:R-:W3:Y:S03]  /*00d0*/  LDC.64 R52, c[0x0][0x250] ;  /* 0x00009400ff347b82 */ /* 0x000ee60000000a00 */
[----:B------:R-:W-:-:S04]  /*00e0*/  SHF.R.S32.HI R3, RZ, 0x1f, R0 ;  /* 0x0000001fff037819 */ /* 0x000fc80000011400 */
[----:B------:R-:W-:-:S04]  /*00f0*/  LEA.HI R4, R3, R0, RZ, 0x6 ;  /* 0x0000000003047211 */ /* 0x000fc800078f30ff */
[----:B------:R-:W-:Y:S02]  /*0100*/  SHF.R.S32.HI R41, RZ, 0x6, R4 ;  /* 0x00000006ff297819 */ /* 0x000fe40000011404 */
[----:B------:R-:W-:Y:S02]  /*0110*/  LOP3.LUT R5, R4, 0xffffffc0, RZ, 0xc0, !PT ;  /* 0xffffffc004057812 */ /* 0x000fe400078ec0ff */
[----:B------:R-:W-:-:S04]  /*0120*/  LEA.HI R2, R41, R41, RZ, 0x6 ;  /* 0x0000002929027211 */ /* 0x000fc800078f30ff */
[----:B------:R-:W-:-:S04]  /*0130*/  LOP3.LUT R2, R2, 0xffffffc0, RZ, 0xc0, !PT ;  /* 0xffffffc002027812 */ /* 0x000fc800078ec0ff */
[----:B------:R-:W-:Y:S01]  /*0140*/  IADD3 R41, R41, -R2, RZ ;  /* 0x8000000229297210 */ /* 0x000fe20007ffe0ff */
[----:B------:R-:W-:-:S04]  /*0150*/  IMAD.IADD R5, R0, 0x1, -R5 ;  /* 0x0000000100057824 */ /* 0x000fc800078e0a05 */
[----:B--2---:R-:W-:-:S04]  /*0160*/  IMAD.WIDE R2, R41, 0x8, R26 ;  /* 0x0000000829027825 */ /* 0x004fc800078e021a */
[C---:B----4-:R-:W-:Y:S02]  /*0170*/  IMAD.WIDE R16, R5.reuse, 0x8, R50 ;  /* 0x0000000805107825 */ /* 0x050fe400078e0232 */
[----:B------:R-:W2:Y:S02]  /*0180*/  LDG.E.EL.64 R2, desc[UR4][R2.64] ;  /* 0x0000000402027981 */ /* 0x000ea4000c2e1b00 */
[----:B-----5:R-:W-:Y:S02]  /*0190*/  IMAD.WIDE R12, R5, 0x8, R34 ;  /* 0x00000008050c7825 */ /* 0x020fe400078e0222 */
[----:B------:R-:W4:Y:S04]  /*01a0*/  LDG.E.EL.128 R16, desc[UR4][R16.64] ;  /* 0x0000000410107981 */ /* 0x000f28000c2e1d00 */
[----:B------:R-:W5:Y:S01]  /*01b0*/  LDG.E.EL.128 R12, desc[UR4][R12.64] ;  /* 0x000000040c0c7981 */ /* 0x000f62000c2e1d00 */
[----:B0-----:R-:W-:-:S06]  /*01c0*/  IMAD.WIDE R32, R41, 0x8, R28 ;  /* 0x0000000829207825 */ /* 0x001fcc00078e021c */
[----:B------:R-:W3:Y:S01]  /*01d0*/  LDG.E.EL.64 R32, desc[UR4][R32.64] ;  /* 0x0000000420207981 */ /* 0x000ee2000c2e1b00 */
[----:B------:R-:W-:-:S04]  /*01e0*/  SHF.R.S32.HI R7, RZ, 0x15, R7 ;  /* 0x00000015ff077819 */ /* 0x000fc80000011407 */
[----:B------:R-:W-:-:S04]  /*01f0*/  SGXT R7, R7, 0x1 ;  /* 0x000000010707781a */ /* 0x000fc80000000200 */
[----:B------:R-:W-:-:S04]  /*0200*/  LEA.HI R23, R7, R0, RZ, 0xc ;  /* 0x0000000007177211 */ /* 0x000fc800078f60ff */
[----:B------:R-:W-:Y:S02]  /*0210*/  SHF.R.S32.HI R23, RZ, 0xc, R23 ;  /* 0x0000000cff177819 */ /* 0x000fe40000011417 */
[----:B--2---:R-:W-:-:S04]  /*0220*/  SHF.R.U32.HI R25, RZ, 0x1a, R3 ;  /* 0x0000001aff197819 */ /* 0x004fc80000011603 */
[----:B------:R-:W-:Y:S02]  /*0230*/  LOP3.LUT R25, R25, 0x20, RZ, 0xc0, !PT ;  /* 0x0000002019197812 */ /* 0x000fe400078ec0ff */
[----:B----4-:R-:W-:Y:S02]  /*0240*/  LEA R9, P1, R16, UR6, 0x2 ;  /* 0x0000000610097c11 */ /* 0x010fe4000f8210ff */
[----:B------:R-:W-:Y:S02]  /*0250*/  IADD3 R25, P0, R2, R25, RZ ;  /* 0x0000001902197210 */ /* 0x000fe40007f1e0ff */
[----:B------:R-:W-:Y:S02]  /*0260*/  SHF.R.U32.HI R2, RZ, 0x18, R17 ;  /* 0x00000018ff027819 */ /* 0x000fe40000011611 */
[----:B-----5:R-:W-:Y:S02]  /*0270*/  SHF.R.U32.HI R20, RZ, 0x18, R13 ;  /* 0x00000018ff147819 */ /* 0x020fe4000001160d */
[----:B------:R-:W-:-:S02]  /*0280*/  IADD3.X R22, RZ, R3, RZ, P0, !PT ;  /* 0x00000003ff167210 */ /* 0x000fc400007fe4ff */
[----:B------:R-:W-:Y:S02]  /*0290*/  LEA.HI.X R4, R16, UR7, R17, 0x2, P1 ;  /* 0x0000000710047c11 */ /* 0x000fe400088f1411 */
[----:B------:R-:W-:Y:S02]  /*02a0*/  LEA R3, P1, R12, UR6, 0x2 ;  /* 0x000000060c037c11 */ /* 0x000fe4000f8210ff */
[----:B------:R-:W-:Y:S02]  /*02b0*/  LOP3.LUT R2, R2, 0x80, RZ, 0xc0, !PT ;  /* 0x0000008002027812 */ /* 0x000fe400078ec0ff */
[----:B------:R-:W-:Y:S02]  /*02c0*/  LOP3.LUT R20, R20, 0x80, RZ, 0xc0, !PT ;  /* 0x0000008014147812 */ /* 0x000fe400078ec0ff */
[----:B------:R-:W-:Y:S02]  /*02d0*/  LEA.HI.X R12, R12, UR7, R13, 0x2, P1 ;  /* 0x000000070c0c7c11 */ /* 0x000fe400088f140d */
[----:B------:R-:W-:-:S02]  /*02e0*/  IADD3 R2, P0, R2, R9, RZ ;  /* 0x0000000902027210 */ /* 0x000fc40007f1e0ff */
[----:B------:R-:W-:Y:S01]  /*02f0*/  IADD3 R20, P1, R20, R3, RZ ;  /* 0x0000000314147210 */ /* 0x000fe20007f3e0ff */
[----:B------:R-:W0:Y:S01]  /*0300*/  LDC.64 R8, c[0x0][0x240] ;  /* 0x00009000ff087b82 */ /* 0x000e220000000a00 */
[----:B------:R-:W-:Y:S02]  /*0310*/  LEA.HI R3, R23, R23, RZ, 0x7 ;  /* 0x0000001717037211 */ /* 0x000fe400078f38ff */
[C---:B------:R-:W-:Y:S01]  /*0320*/  SHF.L.U64.HI R22, R25.reuse, 0x7, R22 ;  /* 0x0000000719167819 */ /* 0x040fe20000010216 */
[----:B------:R-:W-:Y:S01]  /*0330*/  IMAD.SHL.U32 R25, R25, 0x80, RZ ;  /* 0x0000008019197824 */ /* 0x000fe200078e00ff */
[----:B------:R-:W-:Y:S01]  /*0340*/  LOP3.LUT R6, R3, 0xffffff80, RZ, 0xc0, !PT ;  /* 0xffffff8003067812 */ /* 0x000fe200078ec0ff */
[----:B------:R-:W-:Y:S01]  /*0350*/  IMAD.X R3, RZ, RZ, R12, P1 ;  /* 0x000000ffff037224 */ /* 0x000fe200008e060c */
[----:B------:R-:W-:Y:S02]  /*0360*/  IADD3.X R4, RZ, R4, RZ, P0, !PT ;  /* 0x00000004ff047210 */ /* 0x000fe400007fe4ff */
[----:B------:R-:W-:-:S02]  /*0370*/  IADD3 R16, P0, R25, R2, RZ ;  /* 0x0000000219107210 */ /* 0x000fc40007f1e0ff */
[----:B------:R-:W-:Y:S02]  /*0380*/  IADD3 R36, P1, R20, R25, RZ ;  /* 0x0000001914247210 */ /* 0x000fe40007f3e0ff */
[----:B------:R-:W-:Y:S01]  /*0390*/  IADD3 R13, R23, -R6, RZ ;  /* 0x80000006170d7210 */ /* 0x000fe20007ffe0ff */
[----:B------:R-:W-:Y:S01]  /*03a0*/  IMAD.X R17, R22, 0x1, R4, P0 ;  /* 0x0000000116117824 */ /* 0x000fe200000e0604 */
[----:B------:R-:W-:Y:S01]  /*03b0*/  IADD3.X R37, R3, R22, RZ, P1, !PT ;  /* 0x0000001603257210 */ /* 0x000fe20000ffe4ff */
[----:B------:R-:W-:Y:S02]  /*03c0*/  IMAD.SHL.U32 R23, R23, 0x400, RZ ;  /* 0x0000040017177824 */ /* 0x000fe400078e00ff */
[----:B-1----:R-:W-:-:S04]  /*03d0*/  IMAD.WIDE R12, R13, 0x4, R38 ;  /* 0x000000040d0c7825 */ /* 0x002fc800078e0226 */
[C---:B------:R-:W-:Y:S01]  /*03e0*/  IMAD.WIDE R16, R23.reuse, 0x4, R16 ;  /* 0x0000000417107825 */ /* 0x040fe200078e0210 */
[----:B------:R1:W2:Y:S03]  /*03f0*/  LDG.E.EL R21, desc[UR4][R12.64] ;  /* 0x000000040c157981 */ /* 0x0002a6000c2e1900 */
[----:B------:R-:W-:Y:S02]  /*0400*/  IMAD.WIDE R36, R23, 0x4, R36 ;  /* 0x0000000417247825 */ /* 0x000fe400078e0224 */
[----:B------:R4:W2:Y:S04]  /*0410*/  LDG.E.EL R16, desc[UR4][R16.64] ;  /* 0x0000000410107981 */ /* 0x0008a8000c2e1900 */
[----:B------:R-:W5:Y:S01]  /*0420*/  LDG.E.EL R36, desc[UR4][R36.64] ;  /* 0x0000000424247981 */ /* 0x000f62000c2e1900 */
[----:B0-----:R-:W-:-:S06]  /*0430*/  IMAD.WIDE R8, R5, 0x4, R8 ;  /* 0x0000000405087825 */ /* 0x001fcc00078e0208 */
[----:B------:R-:W5:Y:S01]  /*0440*/  LDG.E.EL.128 R8, desc[UR4][R8.64] ;  /* 0x0000000408087981 */ /* 0x000f62000c2e1d00 */
[----:B------:R-:W-:-:S04]  /*0450*/  IADD3 R6, R0, 0x200, RZ ;  /* 0x0000020000067810 */ /* 0x000fc80007ffe0ff */
[CC--:B------:R-:W-:Y:S02]  /*0460*/  LEA.HI R5, R7.reuse, R6.reuse, RZ, 0xc ;  /* 0x0000000607057211 */ /* 0x0c0fe400078f60ff */
[----:B------:R-:W-:-:S04]  /*0470*/  LEA.HI R6, R7, R6, RZ, 0x6 ;  /* 0x0000000607067211 */ /* 0x000fc800078f30ff */
[----:B------:R-:W-:Y:S02]  /*0480*/  SHF.R.S32.HI R6, RZ, 0x6, R6 ;  /* 0x00000006ff067819 */ /* 0x000fe40000011406 */
[----:B------:R-:W-:Y:S02]  /*0490*/  SHF.R.S32.HI R5, RZ, 0xc, R5 ;  /* 0x0000000cff057819 */ /* 0x000fe40000011405 */
[----:B-1----:R-:W-:Y:S02]  /*04a0*/  LEA.HI R12, R6, R6, RZ, 0x6 ;  /* 0x00000006060c7211 */ /* 0x002fe400078f30ff */
[----:B------:R-:W-:Y:S02]  /*04b0*/  LEA.HI R24, R5, R5, RZ, 0x7 ;  /* 0x0000000505187211 */ /* 0x000fe400078f38ff */
[----:B---3--:R-:W-:Y:S02]  /*04c0*/  SHF.R.U32.HI R31, RZ, 0x1a, R33 ;  /* 0x0000001aff1f7819 */ /* 0x008fe40000011621 */
[----:B----4-:R-:W-:-:S02]  /*04d0*/  LOP3.LUT R17, R12, 0xffffffc0, RZ, 0xc0, !PT ;  /* 0xffffffc00c117812 */ /* 0x010fc400078ec0ff */
[----:B------:R-:W-:Y:S02]  /*04e0*/  LOP3.LUT R24, R24, 0xffffff80, RZ, 0xc0, !PT ;  /* 0xffffff8018187812 */ /* 0x000fe400078ec0ff */
[----:B------:R-:W-:Y:S02]  /*04f0*/  LOP3.LUT R31, R31, 0x20, RZ, 0xc0, !PT ;  /* 0x000000201f1f7812 */ /* 0x000fe400078ec0ff */
[----:B------:R-:W-:Y:S01]  /*0500*/  IADD3 R17, R6, -R17, RZ ;  /* 0x8000001106117210 */ /* 0x000fe20007ffe0ff */
[----:B------:R-:W-:Y:S01]  /*0510*/  VIADD R6, R0, 0x2 ;  /* 0x0000000200067836 */ /* 0x000fe20000000000 */
[----:B------:R-:W-:Y:S01]  /*0520*/  IADD3 R31, P0, R32, R31, RZ ;  /* 0x0000001f201f7210 */ /* 0x000fe20007f1e0ff */
[----:B------:R-:W-:Y:S01]  /*0530*/  IMAD.IADD R13, R5, 0x1, -R24 ;  /* 0x00000001050d7824 */ /* 0x000fe200078e0a18 */
[----:B------:R-:W-:Y:S02]  /*0540*/  SHF.R.U32.HI R24, RZ, 0x18, R19 ;  /* 0x00000018ff187819 */ /* 0x000fe40000011613 */
[----:B------:R-:W-:-:S02]  /*0550*/  LEA.HI R7, R7, R6, RZ, 0x6 ;  /* 0x0000000607077211 */ /* 0x000fc400078f30ff */
[----:B------:R-:W-:Y:S02]  /*0560*/  IADD3.X R30, RZ, R33, RZ, P0, !PT ;  /* 0x00000021ff1e7210 */ /* 0x000fe400007fe4ff */
[----:B------:R-:W-:Y:S02]  /*0570*/  LEA R33, P0, R18, UR6, 0x2 ;  /* 0x0000000612217c11 */ /* 0x000fe4000f8010ff */
[----:B------:R-:W-:Y:S01]  /*0580*/  LOP3.LUT R24, R24, 0x80, RZ, 0xc0, !PT ;  /* 0x0000008018187812 */ /* 0x000fe200078ec0ff */
[----:B------:R-:W-:Y:S01]  /*0590*/  IMAD.WIDE R38, R13, 0x4, R38 ;  /* 0x000000040d267825 */ /* 0x000fe200078e0226 */
[----:B------:R-:W-:Y:S02]  /*05a0*/  LOP3.LUT R7, R7, 0xffffffc0, RZ, 0xc0, !PT ;  /* 0xffffffc007077812 */ /* 0x000fe400078ec0ff */
[----:B------:R-:W-:Y:S02]  /*05b0*/  LEA.HI.X R18, R18, UR7, R19, 0x2, P0 ;  /* 0x0000000712127c11 */ /* 0x000fe400080f1413 */
[----:B------:R-:W-:-:S02]  /*05c0*/  IADD3 R24, P0, R24, R33, RZ ;  /* 0x0000002118187210 */ /* 0x000fc40007f1e0ff */
[C---:B------:R-:W-:Y:S02]  /*05d0*/  LEA R32, P1, R14.reuse, UR6, 0x2 ;  /* 0x000000060e207c11 */ /* 0x040fe4000f8210ff */
[--C-:B------:R-:W-:Y:S02]  /*05e0*/  SHF.R.U32.HI R12, RZ, 0x18, R15.reuse ;  /* 0x00000018ff0c7819 */ /* 0x100fe4000001160f */
[----:B------:R-:W-:Y:S02]  /*05f0*/  IADD3 R13, R6, -R7, RZ ;  /* 0x80000007060d7210 */ /* 0x000fe40007ffe0ff */
[----:B------:R0:W3:Y:S01]  /*0600*/  LDG.E.EL R7, desc[UR4][R38.64] ;  /* 0x0000000426077981 */ /* 0x0000e2000c2e1900 */
[C---:B------:R-:W-:Y:S01]  /*0610*/  SHF.L.U64.HI R30, R31.reuse, 0x7, R30 ;  /* 0x000000071f1e7819 */ /* 0x040fe2000001021e */
[----:B------:R-:W-:Y:S01]  /*0620*/  IMAD.SHL.U32 R31, R31, 0x80, RZ ;  /* 0x000000801f1f7824 */ /* 0x000fe200078e00ff */
[----:B------:R-:W-:Y:S02]  /*0630*/  LEA.HI.X R33, R14, UR7, R15, 0x2, P1 ;  /* 0x000000070e217c11 */ /* 0x000fe400088f140f */
[----:B------:R-:W-:-:S02]  /*0640*/  LOP3.LUT R15, R12, 0x80, RZ, 0xc0, !PT ;  /* 0x000000800c0f7812 */ /* 0x000fc400078ec0ff */
[----:B0-----:R-:W-:Y:S02]  /*0650*/  IADD3.X R39, RZ, R18, RZ, P0, !PT ;  /* 0x00000012ff277210 */ /* 0x001fe400007fe4ff */
[----:B------:R-:W-:Y:S02]  /*0660*/  IADD3 R14, P0, R24, R25, RZ ;  /* 0x00000019180e7210 */ /* 0x000fe40007f1e0ff */
[----:B------:R-:W-:Y:S02]  /*0670*/  IADD3 R32, P1, R15, R32, RZ ;  /* 0x000000200f207210 */ /* 0x000fe40007f3e0ff */
[----:B------:R-:W-:Y:S01]  /*0680*/  IADD3 R46, P2, R31, R2, RZ ;  /* 0x000000021f2e7210 */ /* 0x000fe20007f5e0ff */
[----:B------:R-:W-:Y:S01]  /*0690*/  IMAD.X R15, R39, 0x1, R22, P0 ;  /* 0x00000001270f7824 */ /* 0x000fe200000e0616 */
[----:B------:R-:W-:Y:S01]  /*06a0*/  IADD3 R48, P3, R31, R20, RZ ;  /* 0x000000141f307210 */ /* 0x000fe20007f7e0ff */
[----:B------:R-:W-:Y:S01]  /*06b0*/  IMAD.WIDE R40, R41, 0x4, R52 ;  /* 0x0000000429287825 */ /* 0x000fe200078e0234 */
[----:B------:R-:W-:-:S02]  /*06c0*/  IADD3.X R47, R30, R4, RZ, P2, !PT ;  /* 0x000000041e2f7210 */ /* 0x000fc400017fe4ff */
[----:B------:R-:W-:Y:S01]  /*06d0*/  IADD3.X R49, R30, R3, RZ, P3, !PT ;  /* 0x000000031e317210 */ /* 0x000fe20001ffe4ff */
[C---:B------:R-:W-:Y:S01]  /*06e0*/  IMAD.WIDE R14, R23.reuse, 0x4, R14 ;  /* 0x00000004170e7825 */ /* 0x040fe200078e020e */
[----:B------:R-:W-:Y:S01]  /*06f0*/  IADD3.X R33, RZ, R33, RZ, P1, !PT ;  /* 0x00000021ff217210 */ /* 0x000fe20000ffe4ff */
[----:B------:R0:W4:Y:S01]  /*0700*/  LDG.E.EL R6, desc[UR4][R40.64] ;  /* 0x0000000428067981 */ /* 0x000122000c2e1900 */
[----:B------:R-:W-:Y:S01]  /*0710*/  IADD3 R42, P0, R32, R25, RZ ;  /* 0x00000019202a7210 */ /* 0x000fe20007f1e0ff */
[C---:B------:R-:W-:Y:S02]  /*0720*/  IMAD.WIDE R46, R23.reuse, 0x4, R46 ;  /* 0x00000004172e7825 */ /* 0x040fe400078e022e */
[----:B------:R1:W3:Y:S01]  /*0730*/  LDG.E.EL R38, desc[UR4][R14.64] ;  /* 0x000000040e267981 */ /* 0x0002e2000c2e1900 */
[----:B------:R-:W-:Y:S01]  /*0740*/  IADD3.X R43, R33, R22, RZ, P0, !PT ;  /* 0x00000016212b7210 */ /* 0x000fe200007fe4ff */
[----:B------:R-:W-:Y:S02]  /*0750*/  IMAD.WIDE R48, R23, 0x4, R48 ;  /* 0x0000000417307825 */ /* 0x000fe400078e0230 */
[----:B------:R-:W3:Y:S01]  /*0760*/  LDG.E.EL R46, desc[UR4][R46.64] ;  /* 0x000000042e2e7981 */ /* 0x000ee2000c2e1900 */
[----:B0-----:R-:W-:-:S03]  /*0770*/  IADD3 R40, P1, R31, R24, RZ ;  /* 0x000000181f287210 */ /* 0x001fc60007f3e0ff */
[----:B------:R-:W4:Y:S01]  /*0780*/  LDG.E.EL R48, desc[UR4][R48.64] ;  /* 0x0000000430307981 */ /* 0x000f22000c2e1900 */
[----:B-1----:R-:W-:Y:S01]  /*0790*/  IADD3 R14, P0, R31, R32, RZ ;  /* 0x000000201f0e7210 */ /* 0x002fe20007f1e0ff */
[----:B------:R-:W-:-:S03]  /*07a0*/  IMAD.X R41, R30, 0x1, R39, P1 ;  /* 0x000000011e297824 */ /* 0x000fc600008e0627 */
[----:B------:R-:W-:Y:S01]  /*07b0*/  IADD3.X R15, R30, R33, RZ, P0, !PT ;  /* 0x000000211e0f7210 */ /* 0x000fe200007fe4ff */
[----:B------:R-:W-:-:S04]  /*07c0*/  IMAD.WIDE R42, R23, 0x4, R42 ;  /* 0x00000004172a7825 */ /* 0x000fc800078e022a */
[C---:B------:R-:W-:Y:S02]  /*07d0*/  IMAD.WIDE R40, R23.reuse, 0x4, R40 ;  /* 0x0000000417287825 */ /* 0x040fe400078e0228 */
[----:B------:R-:W4:Y:S02]  /*07e0*/  LDG.E.EL R42, desc[UR4][R42.64] ;  /* 0x000000042a2a7981 */ /* 0x000f24000c2e1900 */
[----:B------:R-:W-:Y:S02]  /*07f0*/  IMAD.WIDE R44, R23, 0x4, R14 ;  /* 0x00000004172c7825 */ /* 0x000fe400078e020e */
[----:B------:R-:W4:Y:S04]  /*0800*/  LDG.E.EL R40, desc[UR4][R40.64] ;  /* 0x0000000428287981 */ /* 0x000f28000c2e1900 */
[----:B------:R-:W4:Y:S01]  /*0810*/  LDG.E.EL R44, desc[UR4][R44.64] ;  /* 0x000000042c2c7981 */ /* 0x000f22000c2e1900 */
[----:B------:R-:W-:-:S04]  /*0820*/  IMAD.WIDE R14, R13, 0x8, R50 ;  /* 0x000000080d0e7825 */ /* 0x000fc800078e0232 */
[----:B------:R-:W-:Y:S02]  /*0830*/  IMAD.WIDE R18, R13, 0x8, R34 ;  /* 0x000000080d127825 */ /* 0x000fe400078e0222 */
[----:B------:R-:W4:Y:S02]  /*0840*/  LDG.E.EL.128 R12, desc[UR4][R14.64] ;  /* 0x000000040e0c7981 */ /* 0x000f24000c2e1d00 */
[----:B------:R-:W-:-:S04]  /*0850*/  IMAD.WIDE R26, R17, 0x8, R26 ;  /* 0x00000008111a7825 */ /* 0x000fc800078e021a */
[----:B------:R-:W-:-:S04]  /*0860*/  IMAD.WIDE R28, R17, 0x8, R28 ;  /* 0x00000008111c7825 */ /* 0x000fc800078e021c */
[----:B------:R-:W-:Y:S02]  /*0870*/  IMAD.WIDE R52, R17, 0x4, R52 ;  /* 0x0000000411347825 */ /* 0x000fe400078e0234 */
[----:B------:R-:W4:Y:S02]  /*0880*/  LDG.E.EL.64 R28, desc[UR4][R28.64] ;  /* 0x000000041c1c7981 */ /* 0x000f24000c2e1b00 */
[C---:B--2---:R-:W-:Y:S01]  /*0890*/  FADD R37, R21.reuse, R16 ;  /* 0x0000001015257221 */ /* 0x044fe20000000000 */
[----:B-----5:R-:W-:-:S04]  /*08a0*/  FADD R36, R21, R36 ;  /* 0x0000002415247221 */ /* 0x020fc80000000000 */
[----:B------:R-:W-:Y:S02]  /*08b0*/  FADD R16, -R37, R36 ;  /* 0x0000002425107221 */ /* 0x000fe40000000100 */
[----:B------:R-:W2:Y:S02]  /*08c0*/  LDG.E.EL R36, desc[UR4][R52.64] ;  /* 0x0000000434247981 */ /* 0x000ea4000c2e1900 */
[----:B------:R-:W-:Y:S02]  /*08d0*/  FFMA R37, R8, R16, R37 ;  /* 0x0000001008257223 */ /* 0x000fe40000000025 */
[----:B------:R-:W5:Y:S01]  /*08e0*/  LDG.E.EL.128 R16, desc[UR4][R18.64] ;  /* 0x0000000412107981 */ /* 0x000f62000c2e1d00 */
[C---:B---3--:R-:W-:Y:S01]  /*08f0*/  FADD R35, R21.reuse, R46 ;  /* 0x0000002e15237221 */ /* 0x048fe20000000000 */
[----:B----4-:R-:W-:-:S04]  /*0900*/  FADD R48, R21, R48 ;  /* 0x0000003015307221 */ /* 0x010fc80000000000 */
[----:B------:R-:W-:Y:S01]  /*0910*/  FADD R34, -R35, R48 ;  /* 0x0000003023227221 */ /* 0x000fe20000000100 */
[----:B------:R-:W-:-:S03]  /*0920*/  FADD R38, R21, R38 ;  /* 0x0000002615267221 */ /* 0x000fc60000000000 */
[----:B------:R-:W-:Y:S01]  /*0930*/  FFMA R34, R8, R34, R35 ;  /* 0x0000002208227223 */ /* 0x000fe20000000023 */
[C---:B------:R-:W-:Y:S01]  /*0940*/  FADD R35, R21.reuse, R42 ;  /* 0x0000002a15237221 */ /* 0x040fe20000000000 */
[----:B------:R-:W-:-:S03]  /*0950*/  FADD R40, R21, R40 ;  /* 0x0000002815287221 */ /* 0x000fc60000000000 */
[----:B------:R-:W-:Y:S01]  /*0960*/  FADD R35, -R38, R35 ;  /* 0x0000002326237221 */ /* 0x000fe20000000100 */
[----:B------:R-:W-:-:S03]  /*0970*/  FADD R41, R21, R44 ;  /* 0x0000002c15297221 */ /* 0x000fc60000000000 */
[----:B------:R-:W-:Y:S01]  /*0980*/  FFMA R35, R9, R35, R38 ;  /* 0x0000002309237223 */ /* 0x000fe20000000026 */
[----:B------:R-:W-:-:S04]  /*0990*/  FADD R41, -R40, R41 ;  /* 0x0000002928297221 */ /* 0x000fc80000000100 */
[----:B------:R-:W-:Y:S01]  /*09a0*/  FFMA R38, R9, R41, R40 ;  /* 0x0000002909267223 */ /* 0x000fe20000000028 */
[--C-:B------:R-:W-:Y:S02]  /*09b0*/  SHF.R.U32.HI R40, RZ, 0x18, R13.reuse ;  /* 0x00000018ff287819 */ /* 0x100fe4000001160d */
[----:B------:R-:W-:Y:S02]  /*09c0*/  LEA R41, P0, R12, UR6, 0x2 ;  /* 0x000000060c297c11 */ /* 0x000fe4000f8010ff */
[----:B------:R-:W-:Y:S02]  /*09d0*/  LOP3.LUT R40, R40, 0x80, RZ, 0xc0, !PT ;  /* 0x0000008028287812 */ /* 0x000fe400078ec0ff */
[----:B------:R-:W-:Y:S02]  /*09e0*/  LEA.HI.X R43, R12, UR7, R13, 0x2, P0 ;  /* 0x000000070c2b7c11 */ /* 0x000fe400080f140d */
[----:B------:R-:W-:Y:S02]  /*09f0*/  LEA R13, P1, R14, UR6, 0x2 ;  /* 0x000000060e0d7c11 */ /* 0x000fe4000f8210ff */
[----:B------:R-:W-:-:S02]  /*0a00*/  IADD3 R12, P0, R40, R41, RZ ;  /* 0x00000029280c7210 */ /* 0x000fc40007f1e0ff */
[--C-:B------:R-:W-:Y:S02]  /*0a10*/  SHF.R.U32.HI R41, RZ, 0x18, R15.reuse ;  /* 0x00000018ff297819 */ /* 0x100fe4000001160f */
[----:B------:R-:W-:Y:S02]  /*0a20*/  LEA.HI.X R42, R14, UR7, R15, 0x2, P1 ;  /* 0x000000070e2a7c11 */ /* 0x000fe400088f140f */
[--C-:B-----5:R-:W-:Y:S02]  /*0a30*/  SHF.R.U32.HI R40, RZ, 0x18, R17.reuse ;  /* 0x00000018ff287819 */ /* 0x120fe40000011611 */
[----:B------:R-:W-:Y:S02]  /*0a40*/  LEA R15, P1, R16, UR6, 0x2 ;  /* 0x00000006100f7c11 */ /* 0x000fe4000f8210ff */
[----:B------:R-:W-:Y:S02]  /*0a50*/  LOP3.LUT R40, R40, 0x80, RZ, 0xc0, !PT ;  /* 0x0000008028287812 */ /* 0x000fe400078ec0ff */
[----:B------:R-:W-:Y:S01]  /*0a60*/  LEA.HI.X R14, R16, UR7, R17, 0x2, P1 ;  /* 0x00000007100e7c11 */ /* 0x000fe200088f1411 */
[----:B------:R-:W-:Y:S01]  /*0a70*/  IMAD.X R17, RZ, RZ, R43, P0 ;  /* 0x000000ffff117224 */ /* 0x000fe200000e062b */
[----:B------:R-:W-:-:S02]  /*0a80*/  IADD3 R44, P0, R12, R25, RZ ;  /* 0x000000190c2c7210 */ /* 0x000fc40007f1e0ff */
[----:B------:R-:W-:Y:S02]  /*0a90*/  IADD3 R40, P1, R40, R15, RZ ;  /* 0x0000000f28287210 */ /* 0x000fe40007f3e0ff */
[----:B------:R-:W-:Y:S02]  /*0aa0*/  IADD3.X R45, R17, R22, RZ, P0, !PT ;  /* 0x00000016112d7210 */ /* 0x000fe400007fe4ff */
[----:B------:R-:W-:Y:S02]  /*0ab0*/  LOP3.LUT R16, R41, 0x80, RZ, 0xc0, !PT ;  /* 0x0000008029107812 */ /* 0x000fe400078ec0ff */
[----:B------:R-:W-:Y:S02]  /*0ac0*/  IADD3.X R41, RZ, R14, RZ, P1, !PT ;  /* 0x0000000eff297210 */ /* 0x000fe40000ffe4ff */
[----:B------:R-:W-:Y:S01]  /*0ad0*/  IADD3 R14, P1, R40, R25, RZ ;  /* 0x00000019280e7210 */ /* 0x000fe20007f3e0ff */
[----:B------:R-:W-:-:S04]  /*0ae0*/  IMAD.WIDE R44, R23, 0x4, R44 ;  /* 0x00000004172c7825 */ /* 0x000fc800078e022c */
[----:B------:R-:W-:Y:S02]  /*0af0*/  IMAD.X R15, R41, 0x1, R22, P1 ;  /* 0x00000001290f7824 */ /* 0x000fe400008e0616 */
[----:B------:R-:W3:Y:S01]  /*0b00*/  LDG.E.EL R44, desc[UR4][R44.64] ;  /* 0x000000042c2c7981 */ /* 0x000ee2000c2e1900 */
[----:B------:R-:W-:-:S06]  /*0b10*/  IMAD.WIDE R14, R23, 0x4, R14 ;  /* 0x00000004170e7825 */ /* 0x000fcc00078e020e */
[----:B------:R-:W4:Y:S01]  /*0b20*/  LDG.E.EL R14, desc[UR4][R14.64] ;  /* 0x000000040e0e7981 */ /* 0x000f22000c2e1900 */
[----:B------:R-:W-:Y:S02]  /*0b30*/  IADD3 R16, P0, R16, R13, RZ ;  /* 0x0000000d10107210 */ /* 0x000fe40007f1e0ff */
[----:B------:R-:W-:-:S04]  /*0b40*/  SHF.R.U32.HI R43, RZ, 0x18, R19 ;  /* 0x00000018ff2b7819 */ /* 0x000fc80000011613 */
[----:B------:R-:W-:Y:S01]  /*0b50*/  LOP3.LUT R43, R43, 0x80, RZ, 0xc0, !PT ;  /* 0x000000802b2b7812 */ /* 0x000fe200078ec0ff */
[----:B---3--:R-:W-:Y:S01]  /*0b60*/  FADD R13, R21, R44 ;  /* 0x0000002c150d7221 */ /* 0x008fe20000000000 */
[----:B------:R-:W-:-:S04]  /*0b70*/  LEA R44, P1, R18, UR6, 0x2 ;  /* 0x00000006122c7c11 */ /* 0x000fc8000f8210ff */
[----:B------:R-:W-:Y:S02]  /*0b80*/  LEA.HI.X R45, R18, UR7, R19, 0x2, P1 ;  /* 0x00000007122d7c11 */ /* 0x000fe400088f1413 */
[----:B------:R-:W-:Y:S01]  /*0b90*/  IADD3.X R19, RZ, R42, RZ, P0, !PT ;  /* 0x0000002aff137210 */ /* 0x000fe200007fe4ff */
[----:B----4-:R-:W-:Y:S01]  /*0ba0*/  FADD R46, R21, R14 ;  /* 0x0000000e152e7221 */ /* 0x010fe20000000000 */
[----:B------:R-:W-:-:S03]  /*0bb0*/  IADD3 R14, P0, R16, R25, RZ ;  /* 0x00000019100e7210 */ /* 0x000fc60007f1e0ff */
[----:B------:R-:W-:Y:S02]  /*0bc0*/  FADD R46, -R13, R46 ;  /* 0x0000002e0d2e7221 */ /* 0x000fe40000000100 */
[----:B------:R-:W-:Y:S02]  /*0bd0*/  IMAD.X R15, R19, 0x1, R22, P0 ;  /* 0x00000001130f7824 */ /* 0x000fe400000e0616 */
[----:B------:R-:W-:Y:S01]  /*0be0*/  FFMA R13, R10, R46, R13 ;  /* 0x0000002e0a0d7223 */ /* 0x000fe2000000000d */
[----:B------:R-:W-:Y:S01]  /*0bf0*/  IMAD.WIDE R46, R23, 0x4, R14 ;  /* 0x00000004172e7825 */ /* 0x000fe200078e020e */
[----:B------:R-:W-:-:S04]  /*0c00*/  IADD3 R14, P0, R31, R12, RZ ;  /* 0x0000000c1f0e7210 */ /* 0x000fc80007f1e0ff */
[----:B------:R-:W-:Y:S01]  /*0c10*/  IADD3.X R15, R30, R17, RZ, P0, !PT ;  /* 0x000000111e0f7210 */ /* 0x000fe200007fe4ff */
[----:B------:R0:W3:Y:S01]  /*0c20*/  LDG.E.EL R42, desc[UR4][R46.64] ;  /* 0x000000042e2a7981 */ /* 0x0000e2000c2e1900 */
[----:B------:R-:W-:Y:S01]  /*0c30*/  IADD3 R18, P1, R43, R44, RZ ;  /* 0x0000002c2b127210 */ /* 0x000fe20007f3e0ff */
[----:B------:R-:W-:Y:S01]  /*0c40*/  IMAD.WIDE R48, R23, 0x4, R14 ;  /* 0x0000000417307825 */ /* 0x000fe200078e020e */
[----:B------:R-:W-:Y:S02]  /*0c50*/  IADD3 R14, P0, R31, R40, RZ ;  /* 0x000000281f0e7210 */ /* 0x000fe40007f1e0ff */
[----:B------:R-:W-:Y:S02]  /*0c60*/  IADD3.X R43, RZ, R45, RZ, P1, !PT ;  /* 0x0000002dff2b7210 */ /* 0x000fe40000ffe4ff */
[----:B------:R-:W-:Y:S01]  /*0c70*/  IADD3 R44, P1, R18, R25, RZ ;  /* 0x00000019122c7210 */ /* 0x000fe20007f3e0ff */
[----:B------:R-:W-:-:S03]  /*0c80*/  IMAD.X R15, R30, 0x1, R41, P0 ;  /* 0x000000011e0f7824 */ /* 0x000fc600000e0629 */
[----:B------:R-:W-:Y:S01]  /*0c90*/  IADD3.X R45, R43, R22, RZ, P1, !PT ;  /* 0x000000162b2d7210 */ /* 0x000fe20000ffe4ff */
[C---:B0-----:R-:W-:Y:S01]  /*0ca0*/  IMAD.WIDE R46, R23.reuse, 0x4, R14 ;  /* 0x00000004172e7825 */ /* 0x041fe200078e020e */
[----:B------:R-:W4:Y:S03]  /*0cb0*/  LDG.E.EL R22, desc[UR4][R48.64] ;  /* 0x0000000430167981 */ /* 0x000f26000c2e1900 */
[----:B------:R-:W-:Y:S01]  /*0cc0*/  IMAD.WIDE R44, R23, 0x4, R44 ;  /* 0x00000004172c7825 */ /* 0x000fe200078e022c */
[----:B------:R-:W5:Y:S04]  /*0cd0*/  LDG.E.EL.64 R14, desc[UR4][R26.64] ;  /* 0x000000041a0e7981 */ /* 0x000f68000c2e1b00 */
[----:B------:R-:W2:Y:S04]  /*0ce0*/  LDG.E.EL R46, desc[UR4][R46.64] ;  /* 0x000000042e2e7981 */ /* 0x000ea8000c2e1900 */
[----:B------:R4:W3:Y:S02]  /*0cf0*/  LDG.E.EL R44, desc[UR4][R44.64] ;  /* 0x000000042c2c7981 */ /* 0x0008e4000c2e1900 */
[C---:B----4-:R-:W-:Y:S01]  /*0d00*/  FADD R45, R21.reuse, R22 ;  /* 0x00000016152d7221 */ /* 0x050fe20000000000 */
[C---:B--2---:R-:W-:Y:S01]  /*0d10*/  FADD R22, R21.reuse, R46 ;  /* 0x0000002e15167221 */ /* 0x044fe20000000000 */
[----:B-----5:R-:W-:Y:S01]  /*0d20*/  SHF.R.U32.HI R46, RZ, 0x1a, R15 ;  /* 0x0000001aff2e7819 */ /* 0x020fe2000001160f */
[----:B---3--:R-:W-:-:S02]  /*0d30*/  FADD R25, R21, R44 ;  /* 0x0000002c15197221 */ /* 0x008fc40000000000 */
[----:B------:R-:W-:Y:S01]  /*0d40*/  FADD R22, -R45, R22 ;  /* 0x000000162d167221 */ /* 0x000fe20000000100 */
[----:B------:R-:W-:Y:S02]  /*0d50*/  IADD3 R44, P0, R31, R16, RZ ;  /* 0x000000101f2c7210 */ /* 0x000fe40007f1e0ff */
[----:B------:R-:W-:Y:S01]  /*0d60*/  LOP3.LUT R27, R46, 0x20, RZ, 0xc0, !PT ;  /* 0x000000202e1b7812 */ /* 0x000fe200078ec0ff */
[----:B------:R-:W-:Y:S01]  /*0d70*/  FFMA R22, R10, R22, R45 ;  /* 0x000000160a167223 */ /* 0x000fe2000000002d */
[----:B------:R-:W-:Y:S02]  /*0d80*/  IADD3.X R45, R30, R19, RZ, P0, !PT ;  /* 0x000000131e2d7210 */ /* 0x000fe400007fe4ff */
[----:B------:R-:W-:-:S04]  /*0d90*/  IADD3 R27, P0, R14, R27, RZ ;  /* 0x0000001b0e1b7210 */ /* 0x000fc80007f1e0ff */
[----:B------:R-:W-:Y:S02]  /*0da0*/  IADD3.X R26, RZ, R15, RZ, P0, !PT ;  /* 0x0000000fff1a7210 */ /* 0x000fe400007fe4ff */
[----:B------:R-:W-:Y:S02]  /*0db0*/  SHF.R.U32.HI R15, RZ, 0x1a, R29 ;  /* 0x0000001aff0f7819 */ /* 0x000fe4000001161d */
[----:B------:R-:W-:Y:S02]  /*0dc0*/  IADD3 R14, P1, R31, R18, RZ ;  /* 0x000000121f0e7210 */ /* 0x000fe40007f3e0ff */
[----:B------:R-:W-:Y:S01]  /*0dd0*/  LOP3.LUT R15, R15, 0x20, RZ, 0xc0, !PT ;  /* 0x000000200f0f7812 */ /* 0x000fe200078ec0ff */
[----:B------:R-:W-:-:S03]  /*0de0*/  FADD R42, R21, R42 ;  /* 0x0000002a152a7221 */ /* 0x000fc60000000000 */
[----:B------:R-:W-:Y:S01]  /*0df0*/  IADD3 R31, P0, R28, R15, RZ ;  /* 0x0000000f1c1f7210 */ /* 0x000fe20007f1e0ff */
[----:B------:R-:W-:Y:S02]  /*0e00*/  IMAD.X R15, R30, 0x1, R43, P1 ;  /* 0x000000011e0f7824 */ /* 0x000fe400008e062b */
[----:B------:R-:W-:Y:S01]  /*0e10*/  FADD R25, -R42, R25 ;  /* 0x000000192a197221 */ /* 0x000fe20000000100 */
[----:B------:R-:W-:Y:S01]  /*0e20*/  IMAD.WIDE R44, R23, 0x4, R44 ;  /* 0x00000004172c7825 */ /* 0x000fe200078e022c */
[----:B------:R-:W-:Y:S02]  /*0e30*/  IADD3.X R30, RZ, R29, RZ, P0, !PT ;  /* 0x0000001dff1e7210 */ /* 0x000fe400007fe4ff */
[----:B------:R-:W-:Y:S01]  /*0e40*/  SHF.L.U64.HI R28, R27, 0x7, R26 ;  /* 0x000000071b1c7819 */ /* 0x000fe2000001021a */
[----:B------:R-:W-:Y:S01]  /*0e50*/  IMAD.WIDE R14, R23, 0x4, R14 ;  /* 0x00000004170e7825 */ /* 0x000fe200078e020e */
[----:B------:R-:W-:-:S03]  /*0e60*/  SHF.L.U32 R27, R27, 0x7, RZ ;  /* 0x000000071b1b7819 */ /* 0x000fc600000006ff */
[----:B------:R-:W-:Y:S02]  /*0e70*/  IMAD.SHL.U32 R23, R31, 0x80, RZ ;  /* 0x000000801f177824 */ /* 0x000fe400078e00ff */
[----:B------:R-:W-:Y:S01]  /*0e80*/  FFMA R25, R11, R25, R42 ;  /* 0x000000190b197223 */ /* 0x000fe2000000002a */
[----:B------:R-:W-:Y:S01]  /*0e90*/  SHF.L.U64.HI R26, R31, 0x7, R30 ;  /* 0x000000071f1a7819 */ /* 0x000fe2000001021e */
[----:B------:R0:W2:Y:S01]  /*0ea0*/  LDG.E.EL R42, desc[UR4][R44.64] ;  /* 0x000000042c2a7981 */ /* 0x0000a2000c2e1900 */
[----:B------:R-:W-:-:S04]  /*0eb0*/  IADD3 R30, P0, R27, R2, RZ ;  /* 0x000000021b1e7210 */ /* 0x000fc80007f1e0ff */
[----:B------:R-:W-:Y:S02]  /*0ec0*/  IADD3.X R31, R28, R4, RZ, P0, !PT ;  /* 0x000000041c1f7210 */ /* 0x000fe400007fe4ff */
[----:B0-----:R-:W-:-:S04]  /*0ed0*/  IADD3 R44, P1, R23, R2, RZ ;  /* 0x00000002172c7210 */ /* 0x001fc80007f3e0ff */
[----:B------:R-:W-:Y:S02]  /*0ee0*/  IADD3.X R45, R26, R4, RZ, P1, !PT ;  /* 0x000000041a2d7210 */ /* 0x000fe40000ffe4ff */
[----:B------:R-:W-:Y:S02]  /*0ef0*/  IADD3 R4, P0, R20, R27, RZ ;  /* 0x0000001b14047210 */ /* 0x000fe40007f1e0ff */
[----:B------:R-:W-:Y:S01]  /*0f00*/  IADD3 R2, P1, R23, R20, RZ ;  /* 0x0000001417027210 */ /* 0x000fe20007f3e0ff */
[----:B------:R-:W-:Y:S01]  /*0f10*/  IMAD.SHL.U32 R29, R5, 0x400, RZ ;  /* 0x00000400051d7824 */ /* 0x000fe200078e00ff */
[----:B------:R-:W-:Y:S02]  /*0f20*/  IADD3.X R5, R3, R28, RZ, P0, !PT ;  /* 0x0000001c03057210 */ /* 0x000fe400007fe4ff */
[----:B------:R-:W-:-:S03]  /*0f30*/  IADD3.X R3, R26, R3, RZ, P1, !PT ;  /* 0x000000031a037210 */ /* 0x000fc60000ffe4ff */
[----:B------:R-:W-:Y:S01]  /*0f40*/  IMAD.WIDE R46, R29, 0x4, R2 ;  /* 0x000000041d2e7825 */ /* 0x000fe200078e0202 */
[----:B------:R-:W-:-:S05]  /*0f50*/  IADD3 R2, P0, R27, R24, RZ ;  /* 0x000000181b027210 */ /* 0x000fca0007f1e0ff */
[----:B------:R-:W-:Y:S02]  /*0f60*/  IMAD.X R3, R28, 0x1, R39, P0 ;  /* 0x000000011c037824 */ /* 0x000fe400000e0627 */
[----:B------:R-:W-:Y:S01]  /*0f70*/  IMAD.WIDE R52, R29, 0x4, R2 ;  /* 0x000000041d347825 */ /* 0x000fe200078e0202 */
[----:B------:R-:W-:-:S03]  /*0f80*/  IADD3 R2, P0, R32, R27, RZ ;  /* 0x0000001b20027210 */ /* 0x000fc60007f1e0ff */
[C---:B------:R-:W-:Y:S01]  /*0f90*/  IMAD.WIDE R48, R29.reuse, 0x4, R4 ;  /* 0x000000041d307825 */ /* 0x040fe200078e0204 */
[----:B------:R-:W-:Y:S02]  /*0fa0*/  IADD3.X R3, R33, R28, RZ, P0, !PT ;  /* 0x0000001c21037210 */ /* 0x000fe400007fe4ff */
[----:B------:R-:W-:Y:S01]  /*0fb0*/  IADD3 R4, P1, R23, R24, RZ ;  /* 0x0000001817047210 */ /* 0x000fe20007f3e0ff */
[C---:B------:R-:W-:Y:S01]  /*0fc0*/  IMAD.WIDE R50, R29.reuse, 0x4, R30 ;  /* 0x000000041d327825 */ /* 0x040fe200078e021e */
[----:B------:R0:W3:Y:S02]  /*0fd0*/  LDG.E.EL R20, desc[UR4][R48.64] ;  /* 0x0000000430147981 */ /* 0x0000e4000c2e1900 */
[----:B------:R-:W-:Y:S02]  /*0fe0*/  IADD3.X R5, R26, R39, RZ, P1, !PT ;  /* 0x000000271a057210 */ /* 0x000fe40000ffe4ff */
[----:B------:R-:W-:Y:S01]  /*0ff0*/  IADD3 R32, P1, R23, R32, RZ ;  /* 0x0000002017207210 */ /* 0x000fe20007f3e0ff */
[----:B------:R1:W4:Y:S01]  /*1000*/  LDG.E.EL R30, desc[UR4][R50.64] ;  /* 0x00000004321e7981 */ /* 0x000322000c2e1900 */
[----:B------:R-:W-:-:S03]  /*1010*/  IMAD.WIDE R44, R29, 0x4, R44 ;  /* 0x000000041d2c7825 */ /* 0x000fc600078e022c */
[----:B------:R5:W4:Y:S01]  /*1020*/  LDG.E.EL R39, desc[UR4][R52.64] ;  /* 0x0000000434277981 */ /* 0x000b22000c2e1900 */
[C---:B0-----:R-:W-:Y:S01]  /*1030*/  IMAD.WIDE R48, R29.reuse, 0x4, R2 ;  /* 0x000000041d307825 */ /* 0x041fe200078e0202 */
[----:B------:R-:W-:Y:S02]  /*1040*/  IADD3 R2, P0, R27, R12, RZ ;  /* 0x0000000c1b027210 */ /* 0x000fe40007f1e0ff */
[----:B------:R0:W4:Y:S01]  /*1050*/  LDG.E.EL R31, desc[UR4][R46.64] ;  /* 0x000000042e1f7981 */ /* 0x000122000c2e1900 */
[----:B------:R-:W-:Y:S01]  /*1060*/  IMAD.X R33, R26, 0x1, R33, P1 ;  /* 0x000000011a217824 */ /* 0x000fe200008e0621 */
[----:B------:R-:W-:Y:S01]  /*1070*/  IADD3.X R3, R28, R17, RZ, P0, !PT ;  /* 0x000000111c037210 */ /* 0x000fe200007fe4ff */
[C---:B-1----:R-:W-:Y:S01]  /*1080*/  IMAD.WIDE R50, R29.reuse, 0x4, R4 ;  /* 0x000000041d327825 */ /* 0x042fe200078e0204 */
[----:B------:R-:W-:Y:S01]  /*1090*/  IADD3 R4, P1, R23, R12, RZ ;  /* 0x0000000c17047210 */ /* 0x000fe20007f3e0ff */
[----:B------:R-:W4:Y:S02]  /*10a0*/  LDG.E.EL R44, desc[UR4][R44.64] ;  /* 0x000000042c2c7981 */ /* 0x000f24000c2e1900 */
[C---:B-----5:R-:W-:Y:S01]  /*10b0*/  IMAD.WIDE R52, R29.reuse, 0x4, R2 ;  /* 0x000000041d347825 */ /* 0x060fe200078e0202 */
[----:B------:R-:W-:Y:S01]  /*10c0*/  IADD3.X R5, R26, R17, RZ, P1, !PT ;  /* 0x000000111a057210 */ /* 0x000fe20000ffe4ff */
[----:B------:R1:W5:Y:S01]  /*10d0*/  LDG.E.EL R24, desc[UR4][R50.64] ;  /* 0x0000000432187981 */ /* 0x000362000c2e1900 */
[----:B------:R-:W-:Y:S01]  /*10e0*/  IADD3 R2, P0, R40, R27, RZ ;  /* 0x0000001b28027210 */ /* 0x000fe20007f1e0ff */
[----:B0-----:R-:W-:Y:S01]  /*10f0*/  IMAD.WIDE R46, R29, 0x4, R32 ;  /* 0x000000041d2e7825 */ /* 0x001fe200078e0220 */
[----:B------:R-:W-:Y:S01]  /*1100*/  IADD3 R40, P3, R23, R40, RZ ;  /* 0x0000002817287210 */ /* 0x000fe20007f7e0ff */
[----:B------:R-:W5:Y:S02]  /*1110*/  LDG.E.EL R32, desc[UR4][R48.64] ;  /* 0x0000000430207981 */ /* 0x000f64000c2e1900 */
[----:B------:R-:W-:-:S02]  /*1120*/  IMAD.X R3, R41, 0x1, R28, P0 ;  /* 0x0000000129037824 */ /* 0x000fc400000e061c */
[----:B------:R0:W5:Y:S01]  /*1130*/  LDG.E.EL R33, desc[UR4][R46.64] ;  /* 0x000000042e217981 */ /* 0x000162000c2e1900 */
[C---:B-1----:R-:W-:Y:S01]  /*1140*/  IMAD.WIDE R50, R29.reuse, 0x4, R4 ;  /* 0x000000041d327825 */ /* 0x042fe200078e0204 */
[----:B------:R-:W-:Y:S02]  /*1150*/  IADD3 R4, P0, R27, R16, RZ ;  /* 0x000000101b047210 */ /* 0x000fe40007f1e0ff */
[----:B------:R1:W5:Y:S04]  /*1160*/  LDG.E.EL R45, desc[UR4][R14.64] ;  /* 0x000000040e2d7981 */ /* 0x000368000c2e1900 */
[----:B------:R-:W5:Y:S01]  /*1170*/  LDG.E.EL R12, desc[UR4][R52.64] ;  /* 0x00000004340c7981 */ /* 0x000f62000c2e1900 */
[----:B0-----:R-:W-:Y:S02]  /*1180*/  IADD3 R46, P1, R18, R27, RZ ;  /* 0x0000001b122e7210 */ /* 0x001fe40007f3e0ff */
[----:B------:R-:W-:Y:S01]  /*1190*/  IADD3 R18, P4, R23, R18, RZ ;  /* 0x0000001217127210 */ /* 0x000fe20007f9e0ff */
[----:B------:R-:W-:Y:S01]  /*11a0*/  IMAD.X R41, R26, 0x1, R41, P3 ;  /* 0x000000011a297824 */ /* 0x000fe200018e0629 */
[----:B-1----:R-:W-:Y:S01]  /*11b0*/  IADD3 R14, P2, R23, R16, RZ ;  /* 0x00000010170e7210 */ /* 0x002fe20007f5e0ff */
[----:B------:R-:W-:Y:S01]  /*11c0*/  IMAD.WIDE R2, R29, 0x4, R2 ;  /* 0x000000041d027825 */ /* 0x000fe200078e0202 */
[----:B------:R-:W-:Y:S01]  /*11d0*/  IADD3.X R5, R28, R19, RZ, P0, !PT ;  /* 0x000000131c057210 */ /* 0x000fe200007fe4ff */
[----:B------:R-:W5:Y:S01]  /*11e0*/  LDG.E.EL R17, desc[UR4][R50.64] ;  /* 0x0000000432117981 */ /* 0x000f62000c2e1900 */
[----:B------:R-:W-:-:S02]  /*11f0*/  IADD3.X R15, R26, R19, RZ, P2, !PT ;  /* 0x000000131a0f7210 */ /* 0x000fc400017fe4ff */
[----:B------:R-:W-:Y:S01]  /*1200*/  IADD3.X R47, R43, R28, RZ, P1, !PT ;  /* 0x0000001c2b2f7210 */ /* 0x000fe20000ffe4ff */
[C---:B------:R-:W-:Y:S01]  /*1210*/  IMAD.WIDE R40, R29.reuse, 0x4, R40 ;  /* 0x000000041d287825 */ /* 0x040fe200078e0228 */
[----:B------:R-:W-:Y:S01]  /*1220*/  IADD3.X R19, R26, R43, RZ, P4, !PT ;  /* 0x0000002b1a137210 */ /* 0x000fe200027fe4ff */
[----:B------:R4:W5:Y:S01]  /*1230*/  LDG.E.EL R2, desc[UR4][R2.64] ;  /* 0x0000000402027981 */ /* 0x000962000c2e1900 */
[----:B------:R-:W0:Y:S01]  /*1240*/  LDC.64 R26, c[0x0][0x210] ;  /* 0x00008400ff1a7b82 */ /* 0x000e220000000a00 */
[C---:B------:R-:W-:Y:S02]  /*1250*/  IMAD.WIDE R4, R29.reuse, 0x4, R4 ;  /* 0x000000041d047825 */ /* 0x040fe400078e0204 */
[----:B------:R-:W5:Y:S02]  /*1260*/  LDG.E.EL R40, desc[UR4][R40.64] ;  /* 0x0000000428287981 */ /* 0x000f64000c2e1900 */
[C---:B------:R-:W-:Y:S02]  /*1270*/  IMAD.WIDE R14, R29.reuse, 0x4, R14 ;  /* 0x000000041d0e7825 */ /* 0x040fe400078e020e */
[----:B------:R1:W5:Y:S02]  /*1280*/  LDG.E.EL R4, desc[UR4][R4.64] ;  /* 0x0000000404047981 */ /* 0x000364000c2e1900 */
[----:B------:R-:W-:-:S02]  /*1290*/  IMAD.WIDE R46, R29, 0x4, R46 ;  /* 0x000000041d2e7825 */ /* 0x000fc400078e022e */
[----:B------:R0:W5:Y:S02]  /*12a0*/  LDG.E.EL R14, desc[UR4][R14.64] ;  /* 0x000000040e0e7981 */ /* 0x000164000c2e1900 */
[----:B------:R-:W-:Y:S02]  /*12b0*/  IMAD.WIDE R18, R29, 0x4, R18 ;  /* 0x000000041d127825 */ /* 0x000fe400078e0212 */
[----:B------:R-:W5:Y:S04]  /*12c0*/  LDG.E.EL R46, desc[UR4][R46.64] ;  /* 0x000000042e2e7981 */ /* 0x000f68000c2e1900 */
[----:B------:R-:W5:Y:S01]  /*12d0*/  LDG.E.EL R18, desc[UR4][R18.64] ;  /* 0x0000000412127981 */ /* 0x000f62000c2e1900 */
[----:B------:R-:W-:Y:S01]  /*12e0*/  FADD R38, -R35, R38 ;  /* 0x0000002623267221 */ /* 0x000fe20000000100 */
[----:B0-----:R-:W-:-:S04]  /*12f0*/  IMAD.WIDE R26, R0, 0x4, R26 ;  /* 0x00000004001a7825 */ /* 0x001fc800078e021a */
[----:B--2---:R-:W-:Y:S01]  /*1300*/  FADD R42, R21, R42 ;  /* 0x0000002a152a7221 */ /* 0x004fe20000000000 */
[C---:B---3--:R-:W-:Y:S01]  /*1310*/  FADD R20, R7.reuse, R20 ;  /* 0x0000001407147221 */ /* 0x048fe20000000000 */
[C---:B----4-:R-:W-:Y:S01]  /*1320*/  FADD R3, R7.reuse, R30 ;  /* 0x0000001e07037221 */ /* 0x050fe20000000000 */
[----:B------:R-:W-:-:S03]  /*1330*/  FADD R30, R7, R39 ;  /* 0x00000027071e7221 */ /* 0x000fc60000000000 */
[----:B-1----:R-:W-:Y:S01]  /*1340*/  FADD R5, -R3, R20 ;  /* 0x0000001403057221 */ /* 0x002fe20000000100 */
[----:B------:R-:W-:-:S03]  /*1350*/  FADD R28, R7, R31 ;  /* 0x0000001f071c7221 */ /* 0x000fc60000000000 */
[----:B------:R-:W-:Y:S01]  /*1360*/  FFMA R3, R8, R5, R3 ;  /* 0x0000000508037223 */ /* 0x000fe20000000003 */
[C---:B-----5:R-:W-:Y:S01]  /*1370*/  FADD R24, R7.reuse, R24 ;  /* 0x0000001807187221 */ /* 0x060fe20000000000 */
[C---:B------:R-:W-:Y:S01]  /*1380*/  FADD R15, R7.reuse, R32 ;  /* 0x00000020070f7221 */ /* 0x040fe20000000000 */
[----:B------:R-:W-:-:S03]  /*1390*/  FADD R33, R7, R33 ;  /* 0x0000002107217221 */ /* 0x000fc60000000000 */
[----:B------:R-:W-:Y:S01]  /*13a0*/  FADD R15, -R30, R15 ;  /* 0x0000000f1e0f7221 */ /* 0x000fe20000000100 */
[----:B------:R-:W-:Y:S01]  /*13b0*/  FADD R45, R21, R45 ;  /* 0x0000002d152d7221 */ /* 0x000fe20000000000 */
[----:B------:R-:W-:Y:S01]  /*13c0*/  FADD R21, R7, R44 ;  /* 0x0000002c07157221 */ /* 0x000fe20000000000 */
[----:B------:R-:W-:Y:S01]  /*13d0*/  FADD R33, -R24, R33 ;  /* 0x0000002118217221 */ /* 0x000fe20000000100 */
[----:B------:R-:W-:Y:S02]  /*13e0*/  FFMA R5, R9, R15, R30 ;  /* 0x0000000f09057223 */ /* 0x000fe4000000001e */
[----:B------:R-:W-:Y:S01]  /*13f0*/  FADD R20, -R21, R28 ;  /* 0x0000001c15147221 */ /* 0x000fe20000000100 */
[----:B------:R-:W-:Y:S01]  /*1400*/  FFMA R24, R9, R33, R24 ;  /* 0x0000002109187223 */ /* 0x000fe20000000018 */
[C---:B------:R-:W-:Y:S02]  /*1410*/  FADD R9, R7.reuse, R12 ;  /* 0x0000000c07097221 */ /* 0x040fe40000000000 */
[----:B------:R-:W-:Y:S01]  /*1420*/  FFMA R20, R8, R20, R21 ;  /* 0x0000001408147223 */ /* 0x000fe20000000015 */
[C---:B------:R-:W-:Y:S01]  /*1430*/  FADD R17, R7.reuse, R17 ;  /* 0x0000001107117221 */ /* 0x040fe20000000000 */
[----:B------:R-:W-:Y:S01]  /*1440*/  FADD R16, -R42, R45 ;  /* 0x0000002d2a107221 */ /* 0x000fe20000000100 */
[C---:B------:R-:W-:Y:S01]  /*1450*/  FADD R2, R7.reuse, R2 ;  /* 0x0000000207027221 */ /* 0x040fe20000000000 */
[C---:B------:R-:W-:Y:S01]  /*1460*/  FADD R40, R7.reuse, R40 ;  /* 0x0000002807287221 */ /* 0x040fe20000000000 */
[C---:B------:R-:W-:Y:S01]  /*1470*/  FADD R4, R7.reuse, R4 ;  /* 0x0000000407047221 */ /* 0x040fe20000000000 */
[C---:B------:R-:W-:Y:S01]  /*1480*/  FADD R14, R7.reuse, R14 ;  /* 0x0000000e070e7221 */ /* 0x040fe20000000000 */
[----:B------:R-:W-:Y:S01]  /*1490*/  FADD R15, R7, R46 ;  /* 0x0000002e070f7221 */ /* 0x000fe20000000000 */
[----:B------:R-:W-:Y:S01]  /*14a0*/  FADD R40, -R17, R40 ;  /* 0x0000002811287221 */ /* 0x000fe20000000100 */
[----:B------:R-:W-:-:S02]  /*14b0*/  FADD R7, R7, R18 ;  /* 0x0000001207077221 */ /* 0x000fc40000000000 */
[----:B------:R-:W-:Y:S01]  /*14c0*/  FADD R8, -R4, R15 ;  /* 0x0000000f04087221 */ /* 0x000fe20000000100 */
[----:B------:R-:W-:Y:S01]  /*14d0*/  FADD R2, -R9, R2 ;  /* 0x0000000209027221 */ /* 0x000fe20000000100 */
[----:B------:R-:W-:Y:S01]  /*14e0*/  FADD R15, -R14, R7 ;  /* 0x000000070e0f7221 */ /* 0x000fe20000000100 */
[C---:B------:R-:W-:Y:S01]  /*14f0*/  FFMA R40, R10.reuse, R40, R17 ;  /* 0x000000280a287223 */ /* 0x040fe20000000011 */
[C---:B------:R-:W-:Y:S01]  /*1500*/  FFMA R16, R11.reuse, R16, R42 ;  /* 0x000000100b107223 */ /* 0x040fe2000000002a */
[----:B------:R-:W-:Y:S01]  /*1510*/  FFMA R7, R10, R2, R9 ;  /* 0x000000020a077223 */ /* 0x000fe20000000009 */
[C---:B------:R-:W-:Y:S01]  /*1520*/  FFMA R17, R11.reuse, R8, R4 ;  /* 0x000000080b117223 */ /* 0x040fe20000000004 */
[----:B------:R-:W-:Y:S01]  /*1530*/  FFMA R14, R11, R15, R14 ;  /* 0x0000000f0b0e7223 */ /* 0x000fe2000000000e */
[----:B------:R-:W-:Y:S01]  /*1540*/  FADD R8, -R37, R34 ;  /* 0x0000002225087221 */ /* 0x000fe20000000100 */
[----:B------:R-:W-:Y:S01]  /*1550*/  FADD R10, -R13, R22 ;  /* 0x000000160d0a7221 */ /* 0x000fe20000000100 */
[----:B------:R-:W-:Y:S01]  /*1560*/  FADD R16, -R25, R16 ;  /* 0x0000001019107221 */ /* 0x000fe20000000100 */
[----:B------:R-:W-:Y:S01]  /*1570*/  FADD R20, -R3, R20 ;  /* 0x0000001403147221 */ /* 0x000fe20000000100 */
[----:B------:R-:W-:Y:S01]  /*1580*/  FADD R24, -R5, R24 ;  /* 0x0000001805187221 */ /* 0x000fe20000000100 */
[----:B------:R-:W-:Y:S01]  /*1590*/  FADD R40, -R7, R40 ;  /* 0x0000002807287221 */ /* 0x000fe20000000100 */
[----:B------:R-:W-:Y:S01]  /*15a0*/  FADD R14, -R17, R14 ;  /* 0x0000000e110e7221 */ /* 0x000fe20000000100 */
[C---:B------:R-:W-:Y:S01]  /*15b0*/  FFMA R8, R6.reuse, R8, R37 ;  /* 0x0000000806087223 */ /* 0x040fe20000000025 */
[C---:B------:R-:W-:Y:S01]  /*15c0*/  FFMA R9, R6.reuse, R38, R35 ;  /* 0x0000002606097223 */ /* 0x040fe20000000023 */
[C---:B------:R-:W-:Y:S01]  /*15d0*/  FFMA R10, R6.reuse, R10, R13 ;  /* 0x0000000a060a7223 */ /* 0x040fe2000000000d */
[----:B------:R-:W-:Y:S01]  /*15e0*/  FFMA R11, R6, R16, R25 ;  /* 0x00000010060b7223 */ /* 0x000fe20000000019 */
[C---:B------:R-:W-:Y:S01]  /*15f0*/  FFMA R20, R36.reuse, R20, R3 ;  /* 0x0000001424147223 */ /* 0x040fe20000000003 */
[C---:B------:R-:W-:Y:S01]  /*1600*/  FFMA R21, R36.reuse, R24, R5 ;  /* 0x0000001824157223 */ /* 0x040fe20000000005 */
[C---:B------:R-:W-:Y:S01]  /*1610*/  FFMA R22, R36.reuse, R40, R7 ;  /* 0x0000002824167223 */ /* 0x040fe20000000007 */
[----:B------:R-:W-:Y:S01]  /*1620*/  FFMA R23, R36, R14, R17 ;  /* 0x0000000e24177223 */ /* 0x000fe20000000011 */
[----:B------:R-:W-:Y:S04]  /*1630*/  STG.E.128 desc[UR4][R26.64], R8 ;  /* 0x000000081a007986 */ /* 0x000fe8000c101d04 */
[----:B------:R-:W-:Y:S01]  /*1640*/  STG.E.128 desc[UR4][R26.64+0x800], R20 ;  /* 0x000800141a007986 */ /* 0x000fe2000c101d04 */
[----:B------:R-:W-:Y:S05]  /*1650*/  EXIT ;  /* 0x000000000000794d */ /* 0x000fea0003800000 */
.L_x_0:
[----:B------:R-:W-:-:S00]  /*1660*/  BRA `(.L_x_0) ;  /* 0xfffffffc00fc7947 */ /* 0x000fc0000383ffff */
[----:B------:R-:W-:-:S00]  /*1670*/  NOP ;  /* 0x0000000000007918 */ /* 0x000fc00000000000 */
        /* <DEDUP_REMOVED lines=8> */
.L_x_1:


//--------------------- .nv.constant0.triton_poi_fused__unsafe_index_add_convolution_mul_sub_44 --------------------------
	.section	.nv.constant0.triton_poi_fused__unsafe_index_add_convolution_mul_sub_44,"a",@progbits
	.sectionflags	@""
	.align	4
.nv.constant0.triton_poi_fused__unsafe_index_add_convolution_mul_sub_44:
	.zero		604
